	.headerflags	@"EF_CUDA_TEXMODE_UNIFIED EF_CUDA_64BIT_ADDRESS EF_CUDA_ACCELERATORS EF_CUDA_SM90 EF_CUDA_VIRTUAL_SM(EF_CUDA_SM90)"
	.elftype	@"ET_EXEC"


//--------------------- .nv.info                  --------------------------
	.section	.nv.info,"",@"SHT_CUDA_INFO"
	.align	4


	//----- nvinfo : EIATTR_REGCOUNT
	.align		4
        /*0000*/ 	.byte	0x04, 0x2f
        /*0002*/ 	.short	(.L_1 - .L_0)
	.align		4
.L_0:
        /*0004*/ 	.word	index@(triton_poi_fused_replication_pad2d_6)
        /*0008*/ 	.word	0x00000012


	//----- nvinfo : EIATTR_MIN_STACK_SIZE
	.align		4
.L_1:
        /*000c*/ 	.byte	0x04, 0x12
        /*000e*/ 	.short	(.L_3 - .L_2)
	.align		4
.L_2:
        /*0010*/ 	.word	index@(triton_poi_fused_replication_pad2d_6)
        /*0014*/ 	.word	0x00000000


	//----- nvinfo : EIATTR_FRAME_SIZE
	.align		4
.L_3:
        /*0018*/ 	.byte	0x04, 0x11
        /*001a*/ 	.short	(.L_5 - .L_4)
	.align		4
.L_4:
        /*001c*/ 	.word	index@(triton_poi_fused_replication_pad2d_6)
        /*0020*/ 	.word	0x00000000


	//----- nvinfo : EIATTR_MIN_STACK_SIZE
	.align		4
.L_5:
        /*0024*/ 	.byte	0x04, 0x12
        /*0026*/ 	.short	(.L_7 - .L_6)
	.align		4
.L_6:
        /*0028*/ 	.word	index@(triton_poi_fused_replication_pad2d_6)
        /*002c*/ 	.word	0x00000000
.L_7:


//--------------------- .nv.info.triton_poi_fused_replication_pad2d_6 --------------------------
	.section	.nv.info.triton_poi_fused_replication_pad2d_6,"",@"SHT_CUDA_INFO"
	.sectionflags	@""
	.align	4


	//----- nvinfo : EIATTR_CUDA_API_VERSION
	.align		4
        /*0000*/ 	.byte	0x04, 0x37
        /*0002*/ 	.short	(.L_9 - .L_8)
.L_8:
        /*0004*/ 	.word	0x0000007c


	//----- nvinfo : EIATTR_KPARAM_INFO
	.align		4
.L_9:
        /*0008*/ 	.byte	0x04, 0x17
        /*000a*/ 	.short	(.L_11 - .L_10)
.L_10:
        /*000c*/ 	.word	0x00000000
        /*0010*/ 	.short	0x0002
        /*0012*/ 	.short	0x0010
        /*0014*/ 	.byte	0x00, 0xf0, 0x11, 0x00


	//----- nvinfo : EIATTR_KPARAM_INFO
	.align		4
.L_11:
        /*0018*/ 	.byte	0x04, 0x17
        /*001a*/ 	.short	(.L_13 - .L_12)
.L_12:
        /*001c*/ 	.word	0x00000000
        /*0020*/ 	.short	0x0001
        /*0022*/ 	.short	0x0008
        /*0024*/ 	.byte	0x00, 0xf4, 0x21, 0x00


	//----- nvinfo : EIATTR_KPARAM_INFO
	.align		4
.L_13:
        /*0028*/ 	.byte	0x04, 0x17
        /*002a*/ 	.short	(.L_15 - .L_14)
.L_14:
        /*002c*/ 	.word	0x00000000
        /*0030*/ 	.short	0x0000
        /*0032*/ 	.short	0x0000
        /*0034*/ 	.byte	0x00, 0xf4, 0x21, 0x00


	//----- nvinfo : EIATTR_SPARSE_MMA_MASK
	.align		4
.L_15:
        /*0038*/ 	.byte	0x03, 0x50
        /*003a*/ 	.short	0x0000


	//----- nvinfo : EIATTR_MAXREG_COUNT
	.align		4
        /*003c*/ 	.byte	0x03, 0x1b
        /*003e*/ 	.short	0x00ff


	//----- nvinfo : EIATTR_EXIT_INSTR_OFFSETS
	.align		4
        /*0040*/ 	.byte	0x04, 0x1c
        /*0042*/ 	.short	(.L_17 - .L_16)


	//   ....[0]....
.L_16:
        /*0044*/ 	.word	0x00000480


	//   ....[1]....
        /*0048*/ 	.word	0x000004a0


	//----- nvinfo : EIATTR_REQNTID
	.align		4
.L_17:
        /*004c*/ 	.byte	0x04, 0x10
        /*004e*/ 	.short	(.L_19 - .L_18)
.L_18:
        /*0050*/ 	.word	0x00000080
        /*0054*/ 	.word	0x00000001
        /*0058*/ 	.word	0x00000001


	//----- nvinfo : EIATTR_CBANK_PARAM_SIZE
	.align		4
.L_19:
        /*005c*/ 	.byte	0x03, 0x19
        /*005e*/ 	.short	0x0014


	//----- nvinfo : EIATTR_PARAM_CBANK
	.align		4
        /*0060*/ 	.byte	0x04, 0x0a
        /*0062*/ 	.short	(.L_21 - .L_20)
	.align		4
.L_20:
        /*0064*/ 	.word	index@(.nv.constant0.triton_poi_fused_replication_pad2d_6)
        /*0068*/ 	.short	0x0210
        /*006a*/ 	.short	0x0014


	//----- nvinfo : EIATTR_SW_WAR
	.align		4
.L_21:
        /*006c*/ 	.byte	0x04, 0x36
        /*006e*/ 	.short	(.L_23 - .L_22)
.L_22:
        /*0070*/ 	.word	0x00000008
.L_23:


//--------------------- .nv.callgraph             --------------------------
	.section	.nv.callgraph,"",@"SHT_CUDA_CALLGRAPH"
	.align	4
	.sectionentsize	8
	.align		4
        /*0000*/ 	.word	0x00000000
	.align		4
        /*0004*/ 	.word	0xffffffff
	.align		4
        /*0008*/ 	.word	0x00000000
	.align		4
        /*000c*/ 	.word	0xfffffffe
	.align		4
        /*0010*/ 	.word	0x00000000
	.align		4
        /*0014*/ 	.word	0xfffffffd
	.align		4
        /*0018*/ 	.word	0x00000000
	.align		4
        /*001c*/ 	.word	0xfffffffc


//--------------------- .text.triton_poi_fused_replication_pad2d_6 --------------------------
	.section	.text.triton_poi_fused_replication_pad2d_6,"ax",@progbits
	.align	128
        .global         triton_poi_fused_replication_pad2d_6
        .type           triton_poi_fused_replication_pad2d_6,@function
        .size           triton_poi_fused_replication_pad2d_6,(.L_x_1 - triton_poi_fused_replication_pad2d_6)
        .other          triton_poi_fused_replication_pad2d_6,@"STO_CUDA_ENTRY STV_DEFAULT"
triton_poi_fused_replication_pad2d_6:
.text.triton_poi_fused_replication_pad2d_6:
[----:B------:R-:W0:Y:S02]  /*0000*/  LDC R1, c[0x0][0x28] ;  /* 0x00000a00ff017b82 */ /* 0x000e240000000800 */
[----:B------:R-:W1:Y:S01]  /*0010*/  S2R R0, SR_TID.X ;  /* 0x0000000000007919 */ /* 0x000e620000002100 */
[----:B------:R-:W-:Y:S01]  /*0020*/  ULDC.64 UR4, c[0x0][0x208] ;  /* 0x0000820000047ab9 */ /* 0x000fe20000000a00 */
[----:B------:R-:W2:Y:S01]  /*0030*/  S2R R3, SR_CTAID.X ;  /* 0x0000000000037919 */ /* 0x000ea20000002500 */
[----:B-1----:R-:W-:-:S05]  /*0040*/  IMAD.SHL.U32 R0, R0, 0x4, RZ ;  /* 0x0000000400007824 */ /* 0x002fca00078e00ff */
[----:B------:R-:W-:-:S05]  /*0050*/  LOP3.LUT R0, R0, 0x1fc, RZ, 0xc0, !PT ;  /* 0x000001fc00007812 */ /* 0x000fca00078ec0ff */
[----:B--2---:R-:W-:-:S04]  /*0060*/  IMAD R0, R3, 0x200, R0 ;  /* 0x0000020003007824 */ /* 0x004fc800078e0200 */
[C---:B------:R-:W-:Y:S01]  /*0070*/  IMAD.HI R2, R0.reuse, 0x66666667, RZ ;  /* 0x6666666700027827 */ /* 0x040fe200078e02ff */
[----:B------:R-:W-:-:S03]  /*0080*/  ISETP.GE.AND P4, PT, R0, 0xc800, PT ;  /* 0x0000c8000000780c */ /* 0x000fc60003f86270 */
[----:B------:R-:W-:Y:S01]  /*0090*/  IMAD.HI R9, R0, 0x51eb851f, RZ ;  /* 0x51eb851f00097827 */ /* 0x000fe200078e02ff */
[----:B------:R-:W-:-:S04]  /*00a0*/  SHF.R.U32.HI R3, RZ, 0x1f, R2 ;  /* 0x0000001fff037819 */ /* 0x000fc80000011602 */
[----:B------:R-:W-:Y:S01]  /*00b0*/  LEA.HI.SX32 R5, R2, R3, 0x1d ;  /* 0x0000000302057211 */ /* 0x000fe200078feaff */
[C---:B------:R-:W-:Y:S01]  /*00c0*/  VIADD R2, R0.reuse, 0x1 ;  /* 0x0000000100027836 */ /* 0x040fe20000000000 */
[----:B------:R-:W-:Y:S01]  /*00d0*/  SHF.R.U32.HI R14, RZ, 0x1f, R9 ;  /* 0x0000001fff0e7819 */ /* 0x000fe20000011609 */
[----:B------:R-:W-:Y:S02]  /*00e0*/  VIADD R3, R0, 0x2 ;  /* 0x0000000200037836 */ /* 0x000fe40000000000 */
[----:B------:R-:W-:Y:S01]  /*00f0*/  IMAD.HI R4, R5, 0x66666667, RZ ;  /* 0x6666666705047827 */ /* 0x000fe200078e02ff */
[----:B------:R-:W-:-:S03]  /*0100*/  LEA.HI R14, R9, R14, RZ, 0x19 ;  /* 0x0000000e090e7211 */ /* 0x000fc600078fc8ff */
[----:B------:R-:W-:Y:S01]  /*0110*/  IMAD.HI R6, R2, 0x66666667, RZ ;  /* 0x6666666702067827 */ /* 0x000fe200078e02ff */
[----:B------:R-:W-:-:S03]  /*0120*/  SHF.R.U32.HI R7, RZ, 0x1f, R4 ;  /* 0x0000001fff077819 */ /* 0x000fc60000011604 */
[----:B------:R-:W-:Y:S01]  /*0130*/  IMAD.HI R8, R3, 0x66666667, RZ ;  /* 0x6666666703087827 */ /* 0x000fe200078e02ff */
[----:B------:R-:W-:Y:S02]  /*0140*/  LEA.HI.SX32 R10, R4, R7, 0x1d ;  /* 0x00000007040a7211 */ /* 0x000fe400078feaff */
[----:B------:R-:W-:Y:S01]  /*0150*/  SHF.R.U32.HI R7, RZ, 0x1f, R6 ;  /* 0x0000001fff077819 */ /* 0x000fe20000011606 */
[----:B------:R-:W-:Y:S01]  /*0160*/  VIADD R4, R0, 0x3 ;  /* 0x0000000300047836 */ /* 0x000fe20000000000 */
[----:B------:R-:W-:Y:S01]  /*0170*/  SHF.R.U32.HI R9, RZ, 0x1f, R8 ;  /* 0x0000001fff097819 */ /* 0x000fe20000011608 */
[----:B------:R-:W-:Y:S01]  /*0180*/  IMAD R12, R10, -0x14, R5 ;  /* 0xffffffec0a0c7824 */ /* 0x000fe200078e0205 */
[----:B------:R-:W-:Y:S01]  /*0190*/  LEA.HI.SX32 R7, R6, R7, 0x1d ;  /* 0x0000000706077211 */ /* 0x000fe200078feaff */
[----:B------:R-:W-:Y:S01]  /*01a0*/  IMAD.HI R10, R4, 0x66666667, RZ ;  /* 0x66666667040a7827 */ /* 0x000fe200078e02ff */
[----:B------:R-:W-:Y:S02]  /*01b0*/  LEA.HI.SX32 R8, R8, R9, 0x1d ;  /* 0x0000000908087211 */ /* 0x000fe400078feaff */
[----:B------:R-:W-:Y:S01]  /*01c0*/  VIMNMX R6, R12, 0x11, PT ;  /* 0x000000110c067848 */ /* 0x000fe20003fe0100 */
[----:B------:R-:W-:Y:S01]  /*01d0*/  IMAD R7, R7, -0x14, R2 ;  /* 0xffffffec07077824 */ /* 0x000fe200078e0202 */
[----:B------:R-:W-:Y:S01]  /*01e0*/  SHF.R.U32.HI R11, RZ, 0x1f, R10 ;  /* 0x0000001fff0b7819 */ /* 0x000fe2000001160a */
[----:B------:R-:W-:Y:S01]  /*01f0*/  IMAD R8, R8, -0x14, R3 ;  /* 0xffffffec08087824 */ /* 0x000fe200078e0203 */
[----:B------:R-:W-:Y:S01]  /*0200*/  ISETP.GT.AND P0, PT, R12, 0x2, PT ;  /* 0x000000020c00780c */ /* 0x000fe20003f04270 */
[----:B------:R-:W-:Y:S01]  /*0210*/  IMAD R5, R5, -0x14, R0 ;  /* 0xffffffec05057824 */ /* 0x000fe200078e0200 */
[----:B------:R-:W-:Y:S01]  /*0220*/  LEA.HI.SX32 R11, R10, R11, 0x1d ;  /* 0x0000000b0a0b7211 */ /* 0x000fe200078feaff */
[----:B------:R-:W1:Y:S01]  /*0230*/  LDC.64 R2, c[0x0][0x210] ;  /* 0x00008400ff027b82 */ /* 0x000e620000000a00 */
[----:B------:R-:W-:-:S02]  /*0240*/  LEA R6, R6, 0xffffffe0, 0x4 ;  /* 0xffffffe006067811 */ /* 0x000fc400078e20ff */
[----:B------:R-:W-:Y:S01]  /*0250*/  ISETP.GT.AND P3, PT, R5, 0x2, PT ;  /* 0x000000020500780c */ /* 0x000fe20003f64270 */
[----:B------:R-:W-:Y:S01]  /*0260*/  IMAD R11, R11, -0x14, R4 ;  /* 0xffffffec0b0b7824 */ /* 0x000fe200078e0204 */
[----:B------:R-:W-:Y:S02]  /*0270*/  SEL R9, R6, RZ, P0 ;  /* 0x000000ff06097207 */ /* 0x000fe40000000000 */
[----:B------:R-:W-:Y:S02]  /*0280*/  ISETP.GT.AND P2, PT, R7, 0x2, PT ;  /* 0x000000020700780c */ /* 0x000fe40003f44270 */
[----:B------:R-:W-:Y:S01]  /*0290*/  ISETP.GT.AND P1, PT, R8, 0x2, PT ;  /* 0x000000020800780c */ /* 0x000fe20003f24270 */
[----:B------:R-:W-:Y:S01]  /*02a0*/  IMAD R9, R14, 0x100, R9 ;  /* 0x000001000e097824 */ /* 0x000fe200078e0209 */
[----:B------:R-:W-:Y:S01]  /*02b0*/  VIMNMX R5, R5, 0x11, PT ;  /* 0x0000001105057848 */ /* 0x000fe20003fe0100 */
[----:B------:R-:W2:Y:S01]  /*02c0*/  LDC.64 R14, c[0x0][0x218] ;  /* 0x00008600ff0e7b82 */ /* 0x000ea20000000a00 */
[----:B------:R-:W-:-:S02]  /*02d0*/  VIMNMX R7, R7, 0x11, PT ;  /* 0x0000001107077848 */ /* 0x000fc40003fe0100 */
[----:B------:R-:W-:Y:S01]  /*02e0*/  VIMNMX R8, R8, 0x11, PT ;  /* 0x0000001108087848 */ /* 0x000fe20003fe0100 */
[----:B------:R-:W-:Y:S01]  /*02f0*/  VIADD R5, R5, 0xfffffffe ;  /* 0xfffffffe05057836 */ /* 0x000fe20000000000 */
[----:B------:R-:W-:Y:S01]  /*0300*/  ISETP.GT.AND P0, PT, R11, 0x2, PT ;  /* 0x000000020b00780c */ /* 0x000fe20003f04270 */
[----:B------:R-:W-:Y:S01]  /*0310*/  VIADD R7, R7, 0xfffffffe ;  /* 0xfffffffe07077836 */ /* 0x000fe20000000000 */
[----:B------:R-:W-:Y:S01]  /*0320*/  VIMNMX R11, R11, 0x11, PT ;  /* 0x000000110b0b7848 */ /* 0x000fe20003fe0100 */
[----:B------:R-:W-:Y:S01]  /*0330*/  VIADD R8, R8, 0xfffffffe ;  /* 0xfffffffe08087836 */ /* 0x000fe20000000000 */
[----:B------:R-:W-:Y:S02]  /*0340*/  SEL R4, R5, RZ, P3 ;  /* 0x000000ff05047207 */ /* 0x000fe40001800000 */
[----:B------:R-:W-:Y:S01]  /*0350*/  SEL R6, R7, RZ, P2 ;  /* 0x000000ff07067207 */ /* 0x000fe20001000000 */
[----:B------:R-:W-:Y:S01]  /*0360*/  VIADD R11, R11, 0xfffffffe ;  /* 0xfffffffe0b0b7836 */ /* 0x000fe20000000000 */
[----:B------:R-:W-:Y:S01]  /*0370*/  SEL R8, R8, RZ, P1 ;  /* 0x000000ff08087207 */ /* 0x000fe20000800000 */
[----:B------:R-:W-:-:S03]  /*0380*/  IMAD.IADD R5, R9, 0x1, R4 ;  /* 0x0000000109057824 */ /* 0x000fc600078e0204 */
[----:B------:R-:W-:Y:S01]  /*0390*/  SEL R10, R11, RZ, P0 ;  /* 0x000000ff0b0a7207 */ /* 0x000fe20000000000 */
[C---:B------:R-:W-:Y:S02]  /*03a0*/  IMAD.IADD R11, R9.reuse, 0x1, R6 ;  /* 0x00000001090b7824 */ /* 0x040fe400078e0206 */
[C---:B------:R-:W-:Y:S02]  /*03b0*/  IMAD.IADD R13, R9.reuse, 0x1, R8 ;  /* 0x00000001090d7824 */ /* 0x040fe400078e0208 */
[----:B------:R-:W-:Y:S02]  /*03c0*/  IMAD.IADD R7, R9, 0x1, R10 ;  /* 0x0000000109077824 */ /* 0x000fe400078e020a */
[----:B-1----:R-:W-:Y:S01]  /*03d0*/  IMAD.WIDE R8, R5, 0x4, R2 ;  /* 0x0000000405087825 */ /* 0x002fe200078e0202 */
[----:B------:R-:W-:-:S03]  /*03e0*/  CS2R R4, SRZ ;  /* 0x0000000000047805 */ /* 0x000fc6000001ff00 */
[----:B------:R-:W-:-:S03]  /*03f0*/  IMAD.WIDE R10, R11, 0x4, R2 ;  /* 0x000000040b0a7825 */ /* 0x000fc600078e0202 */
[----:B------:R1:W5:Y:S01]  /*0400*/  @!P4 LDG.E.EL R4, desc[UR4][R8.64] ;  /* 0x000000040804c981 */ /* 0x000362000c2e1900 */
[----:B------:R-:W-:-:S03]  /*0410*/  IMAD.WIDE R12, R13, 0x4, R2 ;  /* 0x000000040d0c7825 */ /* 0x000fc600078e0202 */
[----:B------:R1:W5:Y:S01]  /*0420*/  @!P4 LDG.E.EL R5, desc[UR4][R10.64] ;  /* 0x000000040a05c981 */ /* 0x000362000c2e1900 */
[----:B------:R-:W-:Y:S01]  /*0430*/  IMAD.WIDE R2, R7, 0x4, R2 ;  /* 0x0000000407027825 */ /* 0x000fe200078e0202 */
[----:B------:R-:W-:-:S06]  /*0440*/  CS2R R6, SRZ ;  /* 0x0000000000067805 */ /* 0x000fcc000001ff00 */
[----:B------:R1:W5:Y:S04]  /*0450*/  @!P4 LDG.E.EL R6, desc[UR4][R12.64] ;  /* 0x000000040c06c981 */ /* 0x000368000c2e1900 */
[----:B------:R1:W5:Y:S01]  /*0460*/  @!P4 LDG.E.EL R7, desc[UR4][R2.64] ;  /* 0x000000040207c981 */ /* 0x000362000c2e1900 */
[----:B--2---:R-:W-:Y:S01]  /*0470*/  IMAD.WIDE R14, R0, 0x4, R14 ;  /* 0x00000004000e7825 */ /* 0x004fe200078e020e */
[----:B------:R-:W-:Y:S06]  /*0480*/  @P4 EXIT ;  /* 0x000000000000494d */ /* 0x000fec0003800000 */
[----:B-----5:R-:W-:Y:S01]  /*0490*/  STG.E.128 desc[UR4][R14.64], R4 ;  /* 0x000000040e007986 */ /* 0x020fe2000c101d04 */
[----:B------:R-:W-:Y:S05]  /*04a0*/  EXIT ;  /* 0x000000000000794d */ /* 0x000fea0003800000 */
.L_x_0:
[----:B------:R-:W-:-:S00]  /*04b0*/  BRA `(.L_x_0) ;  /* 0xfffffffc00fc7947 */ /* 0x000fc0000383ffff */
[----:B------:R-:W-:-:S00]  /*04c0*/  NOP ;  /* 0x0000000000007918 */ /* 0x000fc00000000000 */
        /* <DEDUP_REMOVED lines=11> */
.L_x_1:


//--------------------- .nv.constant0.triton_poi_fused_replication_pad2d_6 --------------------------
	.section	.nv.constant0.triton_poi_fused_replication_pad2d_6,"a",@progbits
	.sectionflags	@""
	.align	4
.nv.constant0.triton_poi_fused_replication_pad2d_6:
	.zero		548
